	.headerflags	@"EF_CUDA_TEXMODE_UNIFIED EF_CUDA_64BIT_ADDRESS EF_CUDA_ACCELERATORS EF_CUDA_SM90 EF_CUDA_VIRTUAL_SM(EF_CUDA_SM90)"
	.elftype	@"ET_EXEC"


//--------------------- .nv.info                  --------------------------
	.section	.nv.info,"",@"SHT_CUDA_INFO"
	.align	4


	//----- nvinfo : EIATTR_REGCOUNT
	.align		4
        /*0000*/ 	.byte	0x04, 0x2f
        /*0002*/ 	.short	(.L_1 - .L_0)
	.align		4
.L_0:
        /*0004*/ 	.word	index@(triton_poi_fused_relu_transpose_1)
        /*0008*/ 	.word	0x0000000e


	//----- nvinfo : EIATTR_MIN_STACK_SIZE
	.align		4
.L_1:
        /*000c*/ 	.byte	0x04, 0x12
        /*000e*/ 	.short	(.L_3 - .L_2)
	.align		4
.L_2:
        /*0010*/ 	.word	index@(triton_poi_fused_relu_transpose_1)
        /*0014*/ 	.word	0x00000000


	//----- nvinfo : EIATTR_FRAME_SIZE
	.align		4
.L_3:
        /*0018*/ 	.byte	0x04, 0x11
        /*001a*/ 	.short	(.L_5 - .L_4)
	.align		4
.L_4:
        /*001c*/ 	.word	index@(triton_poi_fused_relu_transpose_1)
        /*0020*/ 	.word	0x00000000


	//----- nvinfo : EIATTR_MIN_STACK_SIZE
	.align		4
.L_5:
        /*0024*/ 	.byte	0x04, 0x12
        /*0026*/ 	.short	(.L_7 - .L_6)
	.align		4
.L_6:
        /*0028*/ 	.word	index@(triton_poi_fused_relu_transpose_1)
        /*002c*/ 	.word	0x00000000
.L_7:


//--------------------- .nv.info.triton_poi_fused_relu_transpose_1 --------------------------
	.section	.nv.info.triton_poi_fused_relu_transpose_1,"",@"SHT_CUDA_INFO"
	.sectionflags	@""
	.align	4


	//----- nvinfo : EIATTR_CUDA_API_VERSION
	.align		4
        /*0000*/ 	.byte	0x04, 0x37
        /*0002*/ 	.short	(.L_9 - .L_8)
.L_8:
        /*0004*/ 	.word	0x0000007c


	//----- nvinfo : EIATTR_KPARAM_INFO
	.align		4
.L_9:
        /*0008*/ 	.byte	0x04, 0x17
        /*000a*/ 	.short	(.L_11 - .L_10)
.L_10:
        /*000c*/ 	.word	0x00000000
        /*0010*/ 	.short	0x0002
        /*0012*/ 	.short	0x0010
        /*0014*/ 	.byte	0x00, 0xf0, 0x11, 0x00


	//----- nvinfo : EIATTR_KPARAM_INFO
	.align		4
.L_11:
        /*0018*/ 	.byte	0x04, 0x17
        /*001a*/ 	.short	(.L_13 - .L_12)
.L_12:
        /*001c*/ 	.word	0x00000000
        /*0020*/ 	.short	0x0001
        /*0022*/ 	.short	0x0008
        /*0024*/ 	.byte	0x00, 0xf4, 0x21, 0x00


	//----- nvinfo : EIATTR_KPARAM_INFO
	.align		4
.L_13:
        /*0028*/ 	.byte	0x04, 0x17
        /*002a*/ 	.short	(.L_15 - .L_14)
.L_14:
        /*002c*/ 	.word	0x00000000
        /*0030*/ 	.short	0x0000
        /*0032*/ 	.short	0x0000
        /*0034*/ 	.byte	0x00, 0xf4, 0x21, 0x00


	//----- nvinfo : EIATTR_SPARSE_MMA_MASK
	.align		4
.L_15:
        /*0038*/ 	.byte	0x03, 0x50
        /*003a*/ 	.short	0x0000


	//----- nvinfo : EIATTR_MAXREG_COUNT
	.align		4
        /*003c*/ 	.byte	0x03, 0x1b
        /*003e*/ 	.short	0x00ff


	//----- nvinfo : EIATTR_EXIT_INSTR_OFFSETS
	.align		4
        /*0040*/ 	.byte	0x04, 0x1c
        /*0042*/ 	.short	(.L_17 - .L_16)


	//   ....[0]....
.L_16:
        /*0044*/ 	.word	0x00000230


	//   ....[1]....
        /*0048*/ 	.word	0x00000250


	//----- nvinfo : EIATTR_REQNTID
	.align		4
.L_17:
        /*004c*/ 	.byte	0x04, 0x10
        /*004e*/ 	.short	(.L_19 - .L_18)
.L_18:
        /*0050*/ 	.word	0x00000080
        /*0054*/ 	.word	0x00000001
        /*0058*/ 	.word	0x00000001


	//----- nvinfo : EIATTR_CRS_STACK_SIZE
	.align		4
.L_19:
        /*005c*/ 	.byte	0x04, 0x1e
        /*005e*/ 	.short	(.L_21 - .L_20)
.L_20:
        /*0060*/ 	.word	0x00000000


	//----- nvinfo : EIATTR_CBANK_PARAM_SIZE
	.align		4
.L_21:
        /*0064*/ 	.byte	0x03, 0x19
        /*0066*/ 	.short	0x0014


	//----- nvinfo : EIATTR_PARAM_CBANK
	.align		4
        /*0068*/ 	.byte	0x04, 0x0a
        /*006a*/ 	.short	(.L_23 - .L_22)
	.align		4
.L_22:
        /*006c*/ 	.word	index@(.nv.constant0.triton_poi_fused_relu_transpose_1)
        /*0070*/ 	.short	0x0210
        /*0072*/ 	.short	0x0014


	//----- nvinfo : EIATTR_SW_WAR
	.align		4
.L_23:
        /*0074*/ 	.byte	0x04, 0x36
        /*0076*/ 	.short	(.L_25 - .L_24)
.L_24:
        /*0078*/ 	.word	0x00000008
.L_25:


//--------------------- .nv.callgraph             --------------------------
	.section	.nv.callgraph,"",@"SHT_CUDA_CALLGRAPH"
	.align	4
	.sectionentsize	8
	.align		4
        /*0000*/ 	.word	0x00000000
	.align		4
        /*0004*/ 	.word	0xffffffff
	.align		4
        /*0008*/ 	.word	0x00000000
	.align		4
        /*000c*/ 	.word	0xfffffffe
	.align		4
        /*0010*/ 	.word	0x00000000
	.align		4
        /*0014*/ 	.word	0xfffffffd
	.align		4
        /*0018*/ 	.word	0x00000000
	.align		4
        /*001c*/ 	.word	0xfffffffc


//--------------------- .text.triton_poi_fused_relu_transpose_1 --------------------------
	.section	.text.triton_poi_fused_relu_transpose_1,"ax",@progbits
	.align	128
        .global         triton_poi_fused_relu_transpose_1
        .type           triton_poi_fused_relu_transpose_1,@function
        .size           triton_poi_fused_relu_transpose_1,(.L_x_3 - triton_poi_fused_relu_transpose_1)
        .other          triton_poi_fused_relu_transpose_1,@"STO_CUDA_ENTRY STV_DEFAULT"
triton_poi_fused_relu_transpose_1:
.text.triton_poi_fused_relu_transpose_1:
[----:B------:R-:W0:Y:S02]  /*0000*/  LDC R1, c[0x0][0x28] ;  /* 0x00000a00ff017b82 */ /* 0x000e240000000800 */
[----:B------:R-:W1:Y:S01]  /*0010*/  S2R R0, SR_TID.X ;  /* 0x0000000000007919 */ /* 0x000e620000002100 */
[----:B------:R-:W2:Y:S01]  /*0020*/  LDC.64 R4, c[0x0][0x218] ;  /* 0x00008600ff047b82 */ /* 0x000ea20000000a00 */
[----:B------:R-:W-:Y:S01]  /*0030*/  ULDC.64 UR4, c[0x0][0x208] ;  /* 0x0000820000047ab9 */ /* 0x000fe20000000a00 */
[----:B------:R-:W-:Y:S01]  /*0040*/  BSSY B0, `(.L_x_0) ;  /* 0x000001e000007945 */ /* 0x000fe20003800000 */
[----:B------:R-:W3:Y:S01]  /*0050*/  S2R R7, SR_CTAID.X ;  /* 0x0000000000077919 */ /* 0x000ee20000002500 */
[----:B-1----:R-:W-:Y:S02]  /*0060*/  LOP3.LUT R0, R0, 0x7f, RZ, 0xc0, !PT ;  /* 0x0000007f00007812 */ /* 0x002fe400078ec0ff */
[----:B---3--:R-:W-:-:S03]  /*0070*/  SHF.R.S32.HI R2, RZ, 0x18, R7 ;  /* 0x00000018ff027819 */ /* 0x008fc60000011407 */
[----:B------:R-:W-:Y:S01]  /*0080*/  IMAD R7, R7, 0x80, R0 ;  /* 0x0000008007077824 */ /* 0x000fe200078e0200 */
[----:B------:R-:W-:-:S03]  /*0090*/  SGXT R0, R2, 0x1 ;  /* 0x000000010200781a */ /* 0x000fc60000000200 */
[C---:B--2---:R-:W-:Y:S01]  /*00a0*/  IMAD.WIDE R4, R7.reuse, 0x4, R4 ;  /* 0x0000000407047825 */ /* 0x044fe200078e0204 */
[----:B------:R-:W1:Y:S01]  /*00b0*/  LDC.64 R2, c[0x0][0x210] ;  /* 0x00008400ff027b82 */ /* 0x000e620000000a00 */
[----:B------:R-:W-:Y:S02]  /*00c0*/  ISETP.GE.AND P0, PT, R7, 0x100, PT ;  /* 0x000001000700780c */ /* 0x000fe40003f06270 */
[CC--:B------:R-:W-:Y:S02]  /*00d0*/  LEA.HI R8, R0.reuse, R7.reuse, RZ, 0x4 ;  /* 0x0000000700087211 */ /* 0x0c0fe400078f20ff */
[CC--:B------:R-:W-:Y:S02]  /*00e0*/  LEA.HI R6, R0.reuse, R7.reuse, RZ, 0x2 ;  /* 0x0000000700067211 */ /* 0x0c0fe400078f10ff */
[----:B------:R-:W-:Y:S02]  /*00f0*/  SHF.R.S32.HI R10, RZ, 0x4, R8 ;  /* 0x00000004ff0a7819 */ /* 0x000fe40000011408 */
[----:B------:R-:W-:-:S02]  /*0100*/  LEA.HI R8, R0, R7, RZ, 0x6 ;  /* 0x0000000700087211 */ /* 0x000fc400078f30ff */
[----:B------:R-:W-:Y:S02]  /*0110*/  LOP3.LUT R0, R6, 0xfffffffc, RZ, 0xc0, !PT ;  /* 0xfffffffc06007812 */ /* 0x000fe400078ec0ff */
[----:B------:R-:W-:Y:S02]  /*0120*/  SHF.R.S32.HI R6, RZ, 0x2, R6 ;  /* 0x00000002ff067819 */ /* 0x000fe40000011406 */
[----:B------:R-:W-:Y:S01]  /*0130*/  LEA.HI R11, R10, R10, RZ, 0x2 ;  /* 0x0000000a0a0b7211 */ /* 0x000fe200078f10ff */
[----:B------:R-:W-:Y:S01]  /*0140*/  IMAD.IADD R0, R7, 0x1, -R0 ;  /* 0x0000000107007824 */ /* 0x000fe200078e0a00 */
[----:B------:R-:W-:Y:S01]  /*0150*/  SHF.R.S32.HI R9, RZ, 0x6, R8 ;  /* 0x00000006ff097819 */ /* 0x000fe20000011408 */
[----:B------:R-:W-:Y:S01]  /*0160*/  IMAD.MOV.U32 R7, RZ, RZ, RZ ;  /* 0x000000ffff077224 */ /* 0x000fe200078e00ff */
[----:B------:R-:W-:Y:S02]  /*0170*/  LEA.HI R8, R6, R6, RZ, 0x2 ;  /* 0x0000000606087211 */ /* 0x000fe400078f10ff */
[----:B------:R-:W-:Y:S01]  /*0180*/  LOP3.LUT R11, R11, 0xffffffc, RZ, 0xc0, !PT ;  /* 0x0ffffffc0b0b7812 */ /* 0x000fe200078ec0ff */
[----:B------:R-:W-:Y:S01]  /*0190*/  IMAD R0, R9, 0x4, R0 ;  /* 0x0000000409007824 */ /* 0x000fe200078e0200 */
[----:B------:R-:W-:-:S03]  /*01a0*/  LOP3.LUT R9, R8, 0x3fffffc, RZ, 0xc0, !PT ;  /* 0x03fffffc08097812 */ /* 0x000fc600078ec0ff */
[----:B------:R-:W-:Y:S02]  /*01b0*/  IMAD.IADD R11, R10, 0x1, -R11 ;  /* 0x000000010a0b7824 */ /* 0x000fe400078e0a0b */
[----:B------:R-:W-:Y:S02]  /*01c0*/  IMAD.IADD R9, R6, 0x1, -R9 ;  /* 0x0000000106097824 */ /* 0x000fe400078e0a09 */
[----:B------:R-:W-:-:S04]  /*01d0*/  IMAD R0, R11, 0x10, R0 ;  /* 0x000000100b007824 */ /* 0x000fc800078e0200 */
[----:B------:R-:W-:-:S04]  /*01e0*/  IMAD R9, R9, 0x40, R0 ;  /* 0x0000004009097824 */ /* 0x000fc800078e0200 */
[----:B-1----:R-:W-:Y:S01]  /*01f0*/  IMAD.WIDE R2, R9, 0x4, R2 ;  /* 0x0000000409027825 */ /* 0x002fe200078e0202 */
[----:B------:R-:W-:Y:S06]  /*0200*/  @P0 BRA `(.L_x_1) ;  /* 0x0000000000040947 */ /* 0x000fec0003800000 */
[----:B------:R1:W5:Y:S02]  /*0210*/  LDG.E R7, desc[UR4][R2.64] ;  /* 0x0000000402077981 */ /* 0x000364000c1e1900 */
.L_x_1:
[----:B------:R-:W-:Y:S05]  /*0220*/  BSYNC B0 ;  /* 0x0000000000007941 */ /* 0x000fea0003800000 */
.L_x_0:
[----:B------:R-:W-:Y:S05]  /*0230*/  @P0 EXIT ;  /* 0x000000000000094d */ /* 0x000fea0003800000 */
[----:B-----5:R-:W-:Y:S01]  /*0240*/  STG.E desc[UR4][R4.64], R7 ;  /* 0x0000000704007986 */ /* 0x020fe2000c101904 */
[----:B------:R-:W-:Y:S05]  /*0250*/  EXIT ;  /* 0x000000000000794d */ /* 0x000fea0003800000 */
.L_x_2:
[----:B------:R-:W-:-:S00]  /*0260*/  BRA `(.L_x_2) ;  /* 0xfffffffc00fc7947 */ /* 0x000fc0000383ffff */
[----:B------:R-:W-:-:S00]  /*0270*/  NOP ;  /* 0x0000000000007918 */ /* 0x000fc00000000000 */
        /* <DEDUP_REMOVED lines=8> */
.L_x_3:


//--------------------- .nv.constant0.triton_poi_fused_relu_transpose_1 --------------------------
	.section	.nv.constant0.triton_poi_fused_relu_transpose_1,"a",@progbits
	.sectionflags	@""
	.align	4
.nv.constant0.triton_poi_fused_relu_transpose_1:
	.zero		548
